//
// Generated by NVIDIA NVVM Compiler
//
// Compiler Build ID: CL-36424714
// Cuda compilation tools, release 13.0, V13.0.88
// Based on NVVM 20.0.0
//

.version 9.0
.target sm_100
.address_size 64

	// .globl	matrixAdd

.visible .entry matrixAdd(
	.param .u64 .ptr .align 1 matrixAdd_param_0,
	.param .u64 .ptr .align 1 matrixAdd_param_1,
	.param .u64 .ptr .align 1 matrixAdd_param_2,
	.param .u32 matrixAdd_param_3,
	.param .u32 matrixAdd_param_4,
	.param .u32 matrixAdd_param_5,
	.param .u32 matrixAdd_param_6
)
{
	.reg .pred 	%p<4>;
	.reg .b32 	%r<12>;
	.reg .b64 	%rd<11>;
	.reg .b64 	%fd<4>;

	ld.param.u64 	%rd1, [matrixAdd_param_0];
	ld.param.u64 	%rd2, [matrixAdd_param_1];
	ld.param.u64 	%rd3, [matrixAdd_param_2];
	ld.param.u32 	%r2, [matrixAdd_param_3];
	ld.param.u32 	%r3, [matrixAdd_param_4];
	ld.param.u32 	%r4, [matrixAdd_param_5];
	ld.param.u32 	%r5, [matrixAdd_param_6];
	mov.u32 	%r6, %tid.x;
	mov.u32 	%r7, %ctaid.x;
	mad.lo.s32 	%r8, %r3, %r7, %r6;
	mov.u32 	%r9, %tid.y;
	mov.u32 	%r10, %ctaid.y;
	mad.lo.s32 	%r11, %r4, %r10, %r9;
	mad.lo.s32 	%r1, %r11, %r2, %r8;
	setp.ge.s32 	%p1, %r1, %r5;
	setp.ge.s32 	%p2, %r8, %r2;
	or.pred  	%p3, %p2, %p1;
	@%p3 bra 	$L__BB0_2;
	cvta.to.global.u64 	%rd4, %rd2;
	cvta.to.global.u64 	%rd5, %rd3;
	cvta.to.global.u64 	%rd6, %rd1;
	mul.wide.s32 	%rd7, %r1, 8;
	add.s64 	%rd8, %rd4, %rd7;
	ld.global.f64 	%fd1, [%rd8];
	add.s64 	%rd9, %rd5, %rd7;
	ld.global.f64 	%fd2, [%rd9];
	add.f64 	%fd3, %fd1, %fd2;
	add.s64 	%rd10, %rd6, %rd7;
	st.global.f64 	[%rd10], %fd3;
$L__BB0_2:
	ret;

}


// ===== COMPILED SASS (sm_100) =====

	.target	sm_100

	.elftype	@"ET_EXEC"


//--------------------- .note.nv.tkinfo           --------------------------
	.section	.note.nv.tkinfo,"",@"SHT_NOTE"
	.sectionflags	@"SHF_NOTE_NV_TKINFO"
	.tkinfo
        /*0018*/ 	.word	0x00000002
        /*0030*/ 	.string	""
        /*0030*/ 	.string	"ptxas"
        /*0030*/ 	.string	"Cuda compilation tools, release 13.0, V13.0.88"
        /*0030*/ 	.string	"Build cuda_13.0.r13.0/compiler.36424714_0"
        /*0030*/ 	.string	"-arch sm_100 -m 64 "



//--------------------- .note.nv.cuinfo           --------------------------
	.section	.note.nv.cuinfo,"",@"SHT_NOTE"
	.sectionflags	@"SHF_NOTE_NV_CUINFO"
        /*0018*/ 	.short	0x0002
        /*001a*/ 	.short	0x0064
        /*001c*/ 	.short	0x0082
	.zero		2


//--------------------- .nv.info                  --------------------------
	.section	.nv.info,"",@"SHT_CUDA_INFO"
	.align	4


	//----- nvinfo : EIATTR_REGCOUNT
	.align		4
        /*0000*/ 	.byte	0x04, 0x2f
        /*0002*/ 	.short	(.L_1 - .L_0)
	.align		4
.L_0:
        /*0004*/ 	.word	index@(matrixAdd)
        /*0008*/ 	.word	0x0000000e


	//----- nvinfo : EIATTR_FRAME_SIZE
	.align		4
.L_1:
        /*000c*/ 	.byte	0x04, 0x11
        /*000e*/ 	.short	(.L_3 - .L_2)
	.align		4
.L_2:
        /*0010*/ 	.word	index@(matrixAdd)
        /*0014*/ 	.word	0x00000000


	//----- nvinfo : EIATTR_MIN_STACK_SIZE
	.align		4
.L_3:
        /*0018*/ 	.byte	0x04, 0x12
        /*001a*/ 	.short	(.L_5 - .L_4)
	.align		4
.L_4:
        /*001c*/ 	.word	index@(matrixAdd)
        /*0020*/ 	.word	0x00000000
.L_5:


//--------------------- .nv.compat                --------------------------
	.section	.nv.compat,"",@"SHT_CUDA_COMPAT_INFO"
	.align	4
        /*0000*/ 	.byte	0x02, 0x09, 0x00, 0x00, 0x02, 0x02, 0x01, 0x00, 0x02, 0x05, 0x05, 0x00, 0x03, 0x07, 0x01, 0x01
        /*0010*/ 	.byte	0x02, 0x03, 0x00, 0x00, 0x02, 0x06, 0x01, 0x00, 0x04, 0x0b, 0x08, 0x00, 0x01, 0x00, 0x00, 0x00
        /*0020*/ 	.byte	0x00, 0x00, 0x00, 0x00


//--------------------- .nv.info.matrixAdd        --------------------------
	.section	.nv.info.matrixAdd,"",@"SHT_CUDA_INFO"
	.sectionflags	@""
	.align	4


	//----- nvinfo : EIATTR_CUDA_API_VERSION
	.align		4
        /*0000*/ 	.byte	0x04, 0x37
        /*0002*/ 	.short	(.L_7 - .L_6)
.L_6:
        /*0004*/ 	.word	0x00000082


	//----- nvinfo : EIATTR_KPARAM_INFO
	.align		4
.L_7:
        /*0008*/ 	.byte	0x04, 0x17
        /*000a*/ 	.short	(.L_9 - .L_8)
.L_8:
        /*000c*/ 	.word	0x00000000
        /*0010*/ 	.short	0x0006
        /*0012*/ 	.short	0x0024
        /*0014*/ 	.byte	0x00, 0xf0, 0x11, 0x00


	//----- nvinfo : EIATTR_KPARAM_INFO
	.align		4
.L_9:
        /*0018*/ 	.byte	0x04, 0x17
        /*001a*/ 	.short	(.L_11 - .L_10)
.L_10:
        /*001c*/ 	.word	0x00000000
        /*0020*/ 	.short	0x0005
        /*0022*/ 	.short	0x0020
        /*0024*/ 	.byte	0x00, 0xf0, 0x11, 0x00


	//----- nvinfo : EIATTR_KPARAM_INFO
	.align		4
.L_11:
        /*0028*/ 	.byte	0x04, 0x17
        /*002a*/ 	.short	(.L_13 - .L_12)
.L_12:
        /*002c*/ 	.word	0x00000000
        /*0030*/ 	.short	0x0004
        /*0032*/ 	.short	0x001c
        /*0034*/ 	.byte	0x00, 0xf0, 0x11, 0x00


	//----- nvinfo : EIATTR_KPARAM_INFO
	.align		4
.L_13:
        /*0038*/ 	.byte	0x04, 0x17
        /*003a*/ 	.short	(.L_15 - .L_14)
.L_14:
        /*003c*/ 	.word	0x00000000
        /*0040*/ 	.short	0x0003
        /*0042*/ 	.short	0x0018
        /*0044*/ 	.byte	0x00, 0xf0, 0x11, 0x00


	//----- nvinfo : EIATTR_KPARAM_INFO
	.align		4
.L_15:
        /*0048*/ 	.byte	0x04, 0x17
        /*004a*/ 	.short	(.L_17 - .L_16)
.L_16:
        /*004c*/ 	.word	0x00000000
        /*0050*/ 	.short	0x0002
        /*0052*/ 	.short	0x0010
        /*0054*/ 	.byte	0x00, 0xf5, 0x21, 0x00


	//----- nvinfo : EIATTR_KPARAM_INFO
	.align		4
.L_17:
        /*0058*/ 	.byte	0x04, 0x17
        /*005a*/ 	.short	(.L_19 - .L_18)
.L_18:
        /*005c*/ 	.word	0x00000000
        /*0060*/ 	.short	0x0001
        /*0062*/ 	.short	0x0008
        /*0064*/ 	.byte	0x00, 0xf5, 0x21, 0x00


	//----- nvinfo : EIATTR_KPARAM_INFO
	.align		4
.L_19:
        /*0068*/ 	.byte	0x04, 0x17
        /*006a*/ 	.short	(.L_21 - .L_20)
.L_20:
        /*006c*/ 	.word	0x00000000
        /*0070*/ 	.short	0x0000
        /*0072*/ 	.short	0x0000
        /*0074*/ 	.byte	0x00, 0xf5, 0x21, 0x00


	//----- nvinfo : EIATTR_SPARSE_MMA_MASK
	.align		4
.L_21:
        /*0078*/ 	.byte	0x03, 0x50
        /*007a*/ 	.short	0x0000


	//----- nvinfo : EIATTR_MAXREG_COUNT
	.align		4
        /*007c*/ 	.byte	0x03, 0x1b
        /*007e*/ 	.short	0x00ff


	//----- nvinfo : EIATTR_MERCURY_ISA_VERSION
	.align		4
        /*0080*/ 	.byte	0x03, 0x5f
        /*0082*/ 	.short	0x0101


	//----- nvinfo : EIATTR_VRC_CTA_INIT_COUNT
	.align		4
        /*0084*/ 	.byte	0x02, 0x4a
	.zero		1
	.zero		1


	//----- nvinfo : EIATTR_EXIT_INSTR_OFFSETS
	.align		4
        /*0088*/ 	.byte	0x04, 0x1c
        /*008a*/ 	.short	(.L_23 - .L_22)


	//   ....[0]....
.L_22:
        /*008c*/ 	.word	0x000000c0


	//   ....[1]....
        /*0090*/ 	.word	0x00000180


	//----- nvinfo : EIATTR_CBANK_PARAM_SIZE
	.align		4
.L_23:
        /*0094*/ 	.byte	0x03, 0x19
        /*0096*/ 	.short	0x0028


	//----- nvinfo : EIATTR_PARAM_CBANK
	.align		4
        /*0098*/ 	.byte	0x04, 0x0a
        /*009a*/ 	.short	(.L_25 - .L_24)
	.align		4
.L_24:
        /*009c*/ 	.word	index@(.nv.constant0.matrixAdd)
        /*00a0*/ 	.short	0x0380
        /*00a2*/ 	.short	0x0028


	//----- nvinfo : EIATTR_SW_WAR
	.align		4
.L_25:
        /*00a4*/ 	.byte	0x04, 0x36
        /*00a6*/ 	.short	(.L_27 - .L_26)
.L_26:
        /*00a8*/ 	.word	0x00000008
.L_27:


//--------------------- .nv.callgraph             --------------------------
	.section	.nv.callgraph,"",@"SHT_CUDA_CALLGRAPH"
	.align	4
	.sectionentsize	8
	.align		4
        /*0000*/ 	.word	0x00000000
	.align		4
        /*0004*/ 	.word	0xffffffff
	.align		4
        /*0008*/ 	.word	0x00000000
	.align		4
        /*000c*/ 	.word	0xfffffffe
	.align		4
        /*0010*/ 	.word	0x00000000
	.align		4
        /*0014*/ 	.word	0xfffffffd
	.align		4
        /*0018*/ 	.word	0x00000000
	.align		4
        /*001c*/ 	.word	0xfffffffc


//--------------------- .text.matrixAdd           --------------------------
	.section	.text.matrixAdd,"ax",@progbits
	.align	128
        .global         matrixAdd
        .type           matrixAdd,@function
        .size           matrixAdd,(.L_x_1 - matrixAdd)
        .other          matrixAdd,@"STO_CUDA_ENTRY STV_DEFAULT"
matrixAdd:
.text.matrixAdd:
[----:B------:R-:W-:Y:S01]  /*0000*/  LDC R1, c[0x0][0x37c] ;  /* 0x0000df00ff017b82 */ /* 0x000fe20000000800 */
[----:B------:R-:W0:Y:S07]  /*0010*/  S2R R0, SR_TID.X ;  /* 0x0000000000007919 */ /* 0x000e2e0000002100 */
[----:B------:R-:W0:Y:S01]  /*0020*/  S2UR UR4, SR_CTAID.X ;  /* 0x00000000000479c3 */ /* 0x000e220000002500 */
[----:B------:R-:W1:Y:S07]  /*0030*/  S2R R5, SR_TID.Y ;  /* 0x0000000000057919 */ /* 0x000e6e0000002200 */
[----:B------:R-:W0:Y:S08]  /*0040*/  LDC.64 R2, c[0x0][0x398] ;  /* 0x0000e600ff027b82 */ /* 0x000e300000000a00 */
[----:B------:R-:W1:Y:S08]  /*0050*/  S2UR UR5, SR_CTAID.Y ;  /* 0x00000000000579c3 */ /* 0x000e700000002600 */
[----:B------:R-:W1:Y:S01]  /*0060*/  LDC.64 R6, c[0x0][0x3a0] ;  /* 0x0000e800ff067b82 */ /* 0x000e620000000a00 */
[----:B0-----:R-:W-:-:S02]  /*0070*/  IMAD R3, R3, UR4, R0 ;  /* 0x0000000403037c24 */ /* 0x001fc4000f8e0200 */
[----:B-1----:R-:W-:-:S04]  /*0080*/  IMAD R0, R6, UR5, R5 ;  /* 0x0000000506007c24 */ /* 0x002fc8000f8e0205 */
[----:B------:R-:W-:-:S05]  /*0090*/  IMAD R11, R0, R2, R3 ;  /* 0x00000002000b7224 */ /* 0x000fca00078e0203 */
[----:B------:R-:W-:-:S04]  /*00a0*/  ISETP.GE.AND P0, PT, R11, R7, PT ;  /* 0x000000070b00720c */ /* 0x000fc80003f06270 */
[----:B------:R-:W-:-:S13]  /*00b0*/  ISETP.GE.OR P0, PT, R3, R2, P0 ;  /* 0x000000020300720c */ /* 0x000fda0000706670 */
[----:B------:R-:W-:Y:S05]  /*00c0*/  @P0 EXIT ;  /* 0x000000000000094d */ /* 0x000fea0003800000 */
[----:B------:R-:W0:Y:S01]  /*00d0*/  LDC.64 R2, c[0x0][0x388] ;  /* 0x0000e200ff027b82 */ /* 0x000e220000000a00 */
[----:B------:R-:W1:Y:S07]  /*00e0*/  LDCU.64 UR4, c[0x0][0x358] ;  /* 0x00006b00ff0477ac */ /* 0x000e6e0008000a00 */
[----:B------:R-:W2:Y:S08]  /*00f0*/  LDC.64 R4, c[0x0][0x390] ;  /* 0x0000e400ff047b82 */ /* 0x000eb00000000a00 */
[----:B------:R-:W3:Y:S01]  /*0100*/  LDC.64 R8, c[0x0][0x380] ;  /* 0x0000e000ff087b82 */ /* 0x000ee20000000a00 */
[----:B0-----:R-:W-:-:S06]  /*0110*/  IMAD.WIDE R2, R11, 0x8, R2 ;  /* 0x000000080b027825 */ /* 0x001fcc00078e0202 */
[----:B-1----:R-:W4:Y:S01]  /*0120*/  LDG.E.64 R2, desc[UR4][R2.64] ;  /* 0x0000000402027981 */ /* 0x002f22000c1e1b00 */
[----:B--2---:R-:W-:-:S06]  /*0130*/  IMAD.WIDE R4, R11, 0x8, R4 ;  /* 0x000000080b047825 */ /* 0x004fcc00078e0204 */
[----:B------:R-:W4:Y:S01]  /*0140*/  LDG.E.64 R4, desc[UR4][R4.64] ;  /* 0x0000000404047981 */ /* 0x000f22000c1e1b00 */
[----:B---3--:R-:W-:Y:S01]  /*0150*/  IMAD.WIDE R8, R11, 0x8, R8 ;  /* 0x000000080b087825 */ /* 0x008fe200078e0208 */
[----:B----4-:R-:W-:-:S07]  /*0160*/  DADD R6, R2, R4 ;  /* 0x0000000002067229 */ /* 0x010fce0000000004 */
[----:B------:R-:W-:Y:S01]  /*0170*/  STG.E.64 desc[UR4][R8.64], R6 ;  /* 0x0000000608007986 */ /* 0x000fe2000c101b04 */
[----:B------:R-:W-:Y:S05]  /*0180*/  EXIT ;  /* 0x000000000000794d */ /* 0x000fea0003800000 */
.L_x_0:
[----:B------:R-:W-:-:S00]  /*0190*/  BRA `(.L_x_0) ;  /* 0xfffffffc00fc7947 */ /* 0x000fc0000383ffff */
[----:B------:R-:W-:-:S00]  /*01a0*/  NOP ;  /* 0x0000000000007918 */ /* 0x000fc00000000000 */
        /* <DEDUP_REMOVED lines=13> */
.L_x_1:


//--------------------- .nv.shared.reserved.0     --------------------------
	.section	.nv.shared.reserved.0,"aw",@nobits
	.weak		__nv_reservedSMEM_offset_0_alias
	.size		__nv_reservedSMEM_offset_0_alias, 0, 64
	.other		__nv_reservedSMEM_offset_0_alias,@"STO_CUDA_RESERVED_SHARED STV_DEFAULT"
__nv_reservedSMEM_offset_0_alias:
	.zero		0
	.zero		64


//--------------------- .nv.constant0.matrixAdd   --------------------------
	.section	.nv.constant0.matrixAdd,"a",@progbits
	.sectionflags	@""
	.align	4
.nv.constant0.matrixAdd:
	.zero		936


//--------------------- SYMBOLS --------------------------

	.type		.nv.reservedSmem.offset0,@object
	.size		.nv.reservedSmem.offset0,0x4
